//
// Generated by NVIDIA NVVM Compiler
//
// Compiler Build ID: CL-36424714
// Cuda compilation tools, release 13.0, V13.0.88
// Based on NVVM 20.0.0
//

.version 9.0
.target sm_100
.address_size 64

	// .globl	_Z7softmaxPfS_i
// _ZZ7softmaxPfS_iE7sum_exp has been demoted

.visible .entry _Z7softmaxPfS_i(
	.param .u64 .ptr .align 1 _Z7softmaxPfS_i_param_0,
	.param .u64 .ptr .align 1 _Z7softmaxPfS_i_param_1,
	.param .u32 _Z7softmaxPfS_i_param_2
)
{
	.reg .pred 	%p<3>;
	.reg .b32 	%r<6>;
	.reg .b32 	%f<17>;
	.reg .b64 	%rd<9>;
	// demoted variable
	.shared .align 4 .f32 _ZZ7softmaxPfS_iE7sum_exp;
	ld.param.u64 	%rd1, [_Z7softmaxPfS_i_param_0];
	ld.param.u64 	%rd2, [_Z7softmaxPfS_i_param_1];
	ld.param.u32 	%r2, [_Z7softmaxPfS_i_param_2];
	mov.u32 	%r1, %tid.x;
	setp.ge.s32 	%p1, %r1, %r2;
	@%p1 bra 	$L__BB0_4;
	cvta.to.global.u64 	%rd3, %rd1;
	mul.wide.u32 	%rd4, %r1, 4;
	add.s64 	%rd5, %rd3, %rd4;
	ld.global.f32 	%f1, [%rd5];
	setp.ne.s32 	%p2, %r1, 0;
	@%p2 bra 	$L__BB0_3;
	mov.b32 	%r3, 0;
	st.shared.u32 	[_ZZ7softmaxPfS_iE7sum_exp], %r3;
$L__BB0_3:
	fma.rn.f32 	%f2, %f1, 0f3BBB989D, 0f3F000000;
	cvt.sat.f32.f32 	%f3, %f2;
	mov.f32 	%f4, 0f4B400001;
	mov.f32 	%f5, 0f437C0000;
	fma.rm.f32 	%f6, %f3, %f5, %f4;
	add.f32 	%f7, %f6, 0fCB40007F;
	neg.f32 	%f8, %f7;
	fma.rn.f32 	%f9, %f1, 0f3FB8AA3B, %f8;
	fma.rn.f32 	%f10, %f1, 0f32A57060, %f9;
	ex2.approx.ftz.f32 	%f11, %f10;
	mov.b32 	%r4, %f6;
	shl.b32 	%r5, %r4, 23;
	mov.b32 	%f12, %r5;
	mul.f32 	%f13, %f11, %f12;
	bar.sync 	0;
	atom.shared.add.f32 	%f14, [_ZZ7softmaxPfS_iE7sum_exp], %f13;
	bar.sync 	0;
	ld.shared.f32 	%f15, [_ZZ7softmaxPfS_iE7sum_exp];
	div.rn.f32 	%f16, %f13, %f15;
	cvta.to.global.u64 	%rd6, %rd2;
	add.s64 	%rd8, %rd6, %rd4;
	st.global.f32 	[%rd8], %f16;
$L__BB0_4:
	ret;

}


// ===== COMPILED SASS (sm_100) =====

	.target	sm_100

	.elftype	@"ET_EXEC"


//--------------------- .note.nv.tkinfo           --------------------------
	.section	.note.nv.tkinfo,"",@"SHT_NOTE"
	.sectionflags	@"SHF_NOTE_NV_TKINFO"
	.tkinfo
        /*0018*/ 	.word	0x00000002
        /*0030*/ 	.string	""
        /*0030*/ 	.string	"ptxas"
        /*0030*/ 	.string	"Cuda compilation tools, release 13.0, V13.0.88"
        /*0030*/ 	.string	"Build cuda_13.0.r13.0/compiler.36424714_0"
        /*0030*/ 	.string	"-arch sm_100 -m 64 "



//--------------------- .note.nv.cuinfo           --------------------------
	.section	.note.nv.cuinfo,"",@"SHT_NOTE"
	.sectionflags	@"SHF_NOTE_NV_CUINFO"
        /*0018*/ 	.short	0x0002
        /*001a*/ 	.short	0x0064
        /*001c*/ 	.short	0x0082
	.zero		2


//--------------------- .nv.info                  --------------------------
	.section	.nv.info,"",@"SHT_CUDA_INFO"
	.align	4


	//----- nvinfo : EIATTR_REGCOUNT
	.align		4
        /*0000*/ 	.byte	0x04, 0x2f
        /*0002*/ 	.short	(.L_1 - .L_0)
	.align		4
.L_0:
        /*0004*/ 	.word	index@(_Z7softmaxPfS_i)
        /*0008*/ 	.word	0x00000010


	//----- nvinfo : EIATTR_FRAME_SIZE
	.align		4
.L_1:
        /*000c*/ 	.byte	0x04, 0x11
        /*000e*/ 	.short	(.L_3 - .L_2)
	.align		4
.L_2:
        /*0010*/ 	.word	index@($__internal_0_$__cuda_sm3x_div_rn_noftz_f32_slowpath)
        /*0014*/ 	.word	0x00000000


	//----- nvinfo : EIATTR_FRAME_SIZE
	.align		4
.L_3:
        /*0018*/ 	.byte	0x04, 0x11
        /*001a*/ 	.short	(.L_5 - .L_4)
	.align		4
.L_4:
        /*001c*/ 	.word	index@(_Z7softmaxPfS_i)
        /*0020*/ 	.word	0x00000000


	//----- nvinfo : EIATTR_MIN_STACK_SIZE
	.align		4
.L_5:
        /*0024*/ 	.byte	0x04, 0x12
        /*0026*/ 	.short	(.L_7 - .L_6)
	.align		4
.L_6:
        /*0028*/ 	.word	index@(_Z7softmaxPfS_i)
        /*002c*/ 	.word	0x00000000
.L_7:


//--------------------- .nv.compat                --------------------------
	.section	.nv.compat,"",@"SHT_CUDA_COMPAT_INFO"
	.align	4
        /*0000*/ 	.byte	0x02, 0x09, 0x00, 0x00, 0x02, 0x02, 0x01, 0x00, 0x02, 0x05, 0x05, 0x00, 0x03, 0x07, 0x01, 0x01
        /*0010*/ 	.byte	0x02, 0x03, 0x00, 0x00, 0x02, 0x06, 0x01, 0x00, 0x04, 0x0b, 0x08, 0x00, 0x01, 0x00, 0x00, 0x00
        /*0020*/ 	.byte	0x00, 0x00, 0x00, 0x00


//--------------------- .nv.info._Z7softmaxPfS_i  --------------------------
	.section	.nv.info._Z7softmaxPfS_i,"",@"SHT_CUDA_INFO"
	.sectionflags	@""
	.align	4


	//----- nvinfo : EIATTR_CUDA_API_VERSION
	.align		4
        /*0000*/ 	.byte	0x04, 0x37
        /*0002*/ 	.short	(.L_9 - .L_8)
.L_8:
        /*0004*/ 	.word	0x00000082


	//----- nvinfo : EIATTR_KPARAM_INFO
	.align		4
.L_9:
        /*0008*/ 	.byte	0x04, 0x17
        /*000a*/ 	.short	(.L_11 - .L_10)
.L_10:
        /*000c*/ 	.word	0x00000000
        /*0010*/ 	.short	0x0002
        /*0012*/ 	.short	0x0010
        /*0014*/ 	.byte	0x00, 0xf0, 0x11, 0x00


	//----- nvinfo : EIATTR_KPARAM_INFO
	.align		4
.L_11:
        /*0018*/ 	.byte	0x04, 0x17
        /*001a*/ 	.short	(.L_13 - .L_12)
.L_12:
        /*001c*/ 	.word	0x00000000
        /*0020*/ 	.short	0x0001
        /*0022*/ 	.short	0x0008
        /*0024*/ 	.byte	0x00, 0xf5, 0x21, 0x00


	//----- nvinfo : EIATTR_KPARAM_INFO
	.align		4
.L_13:
        /*0028*/ 	.byte	0x04, 0x17
        /*002a*/ 	.short	(.L_15 - .L_14)
.L_14:
        /*002c*/ 	.word	0x00000000
        /*0030*/ 	.short	0x0000
        /*0032*/ 	.short	0x0000
        /*0034*/ 	.byte	0x00, 0xf5, 0x21, 0x00


	//----- nvinfo : EIATTR_SPARSE_MMA_MASK
	.align		4
.L_15:
        /*0038*/ 	.byte	0x03, 0x50
        /*003a*/ 	.short	0x0000


	//----- nvinfo : EIATTR_MAXREG_COUNT
	.align		4
        /*003c*/ 	.byte	0x03, 0x1b
        /*003e*/ 	.short	0x00ff


	//----- nvinfo : EIATTR_NUM_BARRIERS
	.align		4
        /*0040*/ 	.byte	0x02, 0x4c
        /*0042*/ 	.byte	0x01
	.zero		1


	//----- nvinfo : EIATTR_MERCURY_ISA_VERSION
	.align		4
        /*0044*/ 	.byte	0x03, 0x5f
        /*0046*/ 	.short	0x0101


	//----- nvinfo : EIATTR_VRC_CTA_INIT_COUNT
	.align		4
        /*0048*/ 	.byte	0x02, 0x4a
	.zero		1
	.zero		1


	//----- nvinfo : EIATTR_EXIT_INSTR_OFFSETS
	.align		4
        /*004c*/ 	.byte	0x04, 0x1c
        /*004e*/ 	.short	(.L_17 - .L_16)


	//   ....[0]....
.L_16:
        /*0050*/ 	.word	0x00000040


	//   ....[1]....
        /*0054*/ 	.word	0x00000320


	//----- nvinfo : EIATTR_CRS_STACK_SIZE
	.align		4
.L_17:
        /*0058*/ 	.byte	0x04, 0x1e
        /*005a*/ 	.short	(.L_19 - .L_18)
.L_18:
        /*005c*/ 	.word	0x00000000


	//----- nvinfo : EIATTR_CBANK_PARAM_SIZE
	.align		4
.L_19:
        /*0060*/ 	.byte	0x03, 0x19
        /*0062*/ 	.short	0x0014


	//----- nvinfo : EIATTR_PARAM_CBANK
	.align		4
        /*0064*/ 	.byte	0x04, 0x0a
        /*0066*/ 	.short	(.L_21 - .L_20)
	.align		4
.L_20:
        /*0068*/ 	.word	index@(.nv.constant0._Z7softmaxPfS_i)
        /*006c*/ 	.short	0x0380
        /*006e*/ 	.short	0x0014


	//----- nvinfo : EIATTR_SW_WAR
	.align		4
.L_21:
        /*0070*/ 	.byte	0x04, 0x36
        /*0072*/ 	.short	(.L_23 - .L_22)
.L_22:
        /*0074*/ 	.word	0x00000008
.L_23:


//--------------------- .nv.callgraph             --------------------------
	.section	.nv.callgraph,"",@"SHT_CUDA_CALLGRAPH"
	.align	4
	.sectionentsize	8
	.align		4
        /*0000*/ 	.word	0x00000000
	.align		4
        /*0004*/ 	.word	0xffffffff
	.align		4
        /*0008*/ 	.word	0x00000000
	.align		4
        /*000c*/ 	.word	0xfffffffe
	.align		4
        /*0010*/ 	.word	0x00000000
	.align		4
        /*0014*/ 	.word	0xfffffffd
	.align		4
        /*0018*/ 	.word	0x00000000
	.align		4
        /*001c*/ 	.word	0xfffffffc


//--------------------- .text._Z7softmaxPfS_i     --------------------------
	.section	.text._Z7softmaxPfS_i,"ax",@progbits
	.align	128
        .global         _Z7softmaxPfS_i
        .type           _Z7softmaxPfS_i,@function
        .size           _Z7softmaxPfS_i,(.L_x_16 - _Z7softmaxPfS_i)
        .other          _Z7softmaxPfS_i,@"STO_CUDA_ENTRY STV_DEFAULT"
_Z7softmaxPfS_i:
.text._Z7softmaxPfS_i:
[----:B------:R-:W-:Y:S01]  /*0000*/  LDC R1, c[0x0][0x37c] ;  /* 0x0000df00ff017b82 */ /* 0x000fe20000000800 */
[----:B------:R-:W0:Y:S01]  /*0010*/  S2R R2, SR_TID.X ;  /* 0x0000000000027919 */ /* 0x000e220000002100 */
[----:B------:R-:W0:Y:S02]  /*0020*/  LDCU UR4, c[0x0][0x390] ;  /* 0x00007200ff0477ac */ /* 0x000e240008000800 */
[----:B0-----:R-:W-:-:S13]  /*0030*/  ISETP.GE.AND P0, PT, R2, UR4, PT ;  /* 0x0000000402007c0c */ /* 0x001fda000bf06270 */
[----:B------:R-:W-:Y:S05]  /*0040*/  @P0 EXIT ;  /* 0x000000000000094d */ /* 0x000fea0003800000 */
[----:B------:R-:W0:Y:S01]  /*0050*/  LDC.64 R4, c[0x0][0x380] ;  /* 0x0000e000ff047b82 */ /* 0x000e220000000a00 */
[----:B------:R-:W1:Y:S01]  /*0060*/  LDCU.64 UR6, c[0x0][0x358] ;  /* 0x00006b00ff0677ac */ /* 0x000e620008000a00 */
[----:B0-----:R-:W-:-:S06]  /*0070*/  IMAD.WIDE.U32 R4, R2, 0x4, R4 ;  /* 0x0000000402047825 */ /* 0x001fcc00078e0004 */
[----:B-1----:R-:W2:Y:S01]  /*0080*/  LDG.E R4, desc[UR6][R4.64] ;  /* 0x0000000604047981 */ /* 0x002ea2000c1e1900 */
[----:B------:R-:W0:Y:S01]  /*0090*/  S2UR UR5, SR_CgaCtaId ;  /* 0x00000000000579c3 */ /* 0x000e220000008800 */
[----:B------:R-:W-:Y:S01]  /*00a0*/  IMAD.MOV.U32 R3, RZ, RZ, 0x3bbb989d ;  /* 0x3bbb989dff037424 */ /* 0x000fe200078e00ff */
[----:B------:R-:W-:Y:S01]  /*00b0*/  ISETP.NE.AND P0, PT, R2, RZ, PT ;  /* 0x000000ff0200720c */ /* 0x000fe20003f05270 */
[----:B------:R-:W-:Y:S01]  /*00c0*/  IMAD.MOV.U32 R7, RZ, RZ, 0x437c0000 ;  /* 0x437c0000ff077424 */ /* 0x000fe200078e00ff */
[----:B------:R-:W-:Y:S01]  /*00d0*/  UMOV UR4, 0x400 ;  /* 0x0000040000047882 */ /* 0x000fe20000000000 */
[----:B------:R-:W-:Y:S01]  /*00e0*/  BSSY.RECONVERGENT B0, `(.L_x_0) ;  /* 0x0000011000007945 */ /* 0x000fe20003800200 */
[----:B0-----:R-:W-:-:S09]  /*00f0*/  ULEA UR4, UR5, UR4, 0x18 ;  /* 0x0000000405047291 */ /* 0x001fd2000f8ec0ff */
[----:B------:R-:W-:Y:S01]  /*0100*/  @!P0 STS [UR4], RZ ;  /* 0x000000ffff008988 */ /* 0x000fe20008000804 */
[----:B------:R-:W-:Y:S01]  /*0110*/  BAR.SYNC.DEFER_BLOCKING 0x0 ;  /* 0x0000000000007b1d */ /* 0x000fe20000010000 */
[----:B--2---:R-:W-:-:S04]  /*0120*/  FFMA.SAT R0, R4, R3, 0.5 ;  /* 0x3f00000004007423 */ /* 0x004fc80000002003 */
[----:B------:R-:W-:-:S04]  /*0130*/  FFMA.RM R0, R0, R7, 12582913 ;  /* 0x4b40000100007423 */ /* 0x000fc80000004007 */
[C---:B------:R-:W-:Y:S01]  /*0140*/  FADD R3, R0.reuse, -12583039 ;  /* 0xcb40007f00037421 */ /* 0x040fe20000000000 */
[----:B------:R-:W-:-:S03]  /*0150*/  IMAD.SHL.U32 R0, R0, 0x800000, RZ ;  /* 0x0080000000007824 */ /* 0x000fc600078e00ff */
[----:B------:R-:W-:-:S04]  /*0160*/  FFMA R3, R4, 1.4426950216293334961, -R3 ;  /* 0x3fb8aa3b04037823 */ /* 0x000fc80000000803 */
[----:B------:R-:W-:-:S04]  /*0170*/  FFMA R4, R4, 1.925963033500011079e-08, R3 ;  /* 0x32a5706004047823 */ /* 0x000fc80000000003 */
[----:B------:R-:W0:Y:S02]  /*0180*/  MUFU.EX2 R3, R4 ;  /* 0x0000000400037308 */ /* 0x000e240000000800 */
[----:B0-----:R-:W-:-:S07]  /*0190*/  FMUL R3, R3, R0 ;  /* 0x0000000003037220 */ /* 0x001fce0000400000 */
.L_x_1:
[----:B------:R-:W0:Y:S01]  /*01a0*/  LDS R4, [UR4] ;  /* 0x00000004ff047984 */ /* 0x000e220008000800 */
[----:B------:R-:W-:Y:S02]  /*01b0*/  IMAD.U32 R0, RZ, RZ, UR4 ;  /* 0x00000004ff007e24 */ /* 0x000fe4000f8e00ff */
[----:B0-----:R-:W-:-:S05]  /*01c0*/  FADD R5, R3, R4 ;  /* 0x0000000403057221 */ /* 0x001fca0000000000 */
[----:B------:R-:W0:Y:S02]  /*01d0*/  ATOMS.CAST.SPIN P0, [R0], R4, R5 ;  /* 0x000000040000758d */ /* 0x000e240001800005 */
[----:B0-----:R-:W-:Y:S05]  /*01e0*/  @!P0 BRA `(.L_x_1) ;  /* 0xfffffffc00ec8947 */ /* 0x001fea000383ffff */
[----:B------:R-:W-:Y:S05]  /*01f0*/  BSYNC.RECONVERGENT B0 ;  /* 0x0000000000007941 */ /* 0x000fea0003800200 */
.L_x_0:
[----:B------:R-:W-:Y:S06]  /*0200*/  BAR.SYNC.DEFER_BLOCKING 0x0 ;  /* 0x0000000000007b1d */ /* 0x000fec0000010000 */
[----:B------:R-:W-:Y:S01]  /*0210*/  BSSY.RECONVERGENT B0, `(.L_x_2) ;  /* 0x000000d000007945 */ /* 0x000fe20003800200 */
[----:B------:R-:W0:Y:S02]  /*0220*/  LDS R0, [UR4] ;  /* 0x00000004ff007984 */ /* 0x000e240008000800 */
[----:B0-----:R-:W0:Y:S08]  /*0230*/  MUFU.RCP R5, R0 ;  /* 0x0000000000057308 */ /* 0x001e300000001000 */
[----:B------:R-:W1:Y:S01]  /*0240*/  FCHK P0, R3, R0 ;  /* 0x0000000003007302 */ /* 0x000e620000000000 */
[----:B0-----:R-:W-:-:S04]  /*0250*/  FFMA R4, -R0, R5, 1 ;  /* 0x3f80000000047423 */ /* 0x001fc80000000105 */
[----:B------:R-:W-:-:S04]  /*0260*/  FFMA R4, R5, R4, R5 ;  /* 0x0000000405047223 */ /* 0x000fc80000000005 */
[----:B------:R-:W-:-:S04]  /*0270*/  FFMA R5, R3, R4, RZ ;  /* 0x0000000403057223 */ /* 0x000fc800000000ff */
[----:B------:R-:W-:-:S04]  /*0280*/  FFMA R6, -R0, R5, R3 ;  /* 0x0000000500067223 */ /* 0x000fc80000000103 */
[----:B------:R-:W-:Y:S01]  /*0290*/  FFMA R7, R4, R6, R5 ;  /* 0x0000000604077223 */ /* 0x000fe20000000005 */
[----:B-1----:R-:W-:Y:S06]  /*02a0*/  @!P0 BRA `(.L_x_3) ;  /* 0x00000000000c8947 */ /* 0x002fec0003800000 */
[----:B------:R-:W-:-:S07]  /*02b0*/  MOV R4, 0x2d0 ;  /* 0x000002d000047802 */ /* 0x000fce0000000f00 */
[----:B------:R-:W-:Y:S05]  /*02c0*/  CALL.REL.NOINC `($__internal_0_$__cuda_sm3x_div_rn_noftz_f32_slowpath) ;  /* 0x0000000000187944 */ /* 0x000fea0003c00000 */
[----:B------:R-:W-:-:S07]  /*02d0*/  IMAD.MOV.U32 R7, RZ, RZ, R0 ;  /* 0x000000ffff077224 */ /* 0x000fce00078e0000 */
.L_x_3:
[----:B------:R-:W-:Y:S05]  /*02e0*/  BSYNC.RECONVERGENT B0 ;  /* 0x0000000000007941 */ /* 0x000fea0003800200 */
.L_x_2:
[----:B------:R-:W0:Y:S02]  /*02f0*/  LDC.64 R4, c[0x0][0x388] ;  /* 0x0000e200ff047b82 */ /* 0x000e240000000a00 */
[----:B0-----:R-:W-:-:S05]  /*0300*/  IMAD.WIDE.U32 R2, R2, 0x4, R4 ;  /* 0x0000000402027825 */ /* 0x001fca00078e0004 */
[----:B------:R-:W-:Y:S01]  /*0310*/  STG.E desc[UR6][R2.64], R7 ;  /* 0x0000000702007986 */ /* 0x000fe2000c101906 */
[----:B------:R-:W-:Y:S05]  /*0320*/  EXIT ;  /* 0x000000000000794d */ /* 0x000fea0003800000 */
        .weak           $__internal_0_$__cuda_sm3x_div_rn_noftz_f32_slowpath
        .type           $__internal_0_$__cuda_sm3x_div_rn_noftz_f32_slowpath,@function
        .size           $__internal_0_$__cuda_sm3x_div_rn_noftz_f32_slowpath,(.L_x_16 - $__internal_0_$__cuda_sm3x_div_rn_noftz_f32_slowpath)
$__internal_0_$__cuda_sm3x_div_rn_noftz_f32_slowpath:
[--C-:B------:R-:W-:Y:S01]  /*0330*/  SHF.R.U32.HI R6, RZ, 0x17, R0.reuse ;  /* 0x00000017ff067819 */ /* 0x100fe20000011600 */
[----:B------:R-:W-:Y:S01]  /*0340*/  BSSY.RECONVERGENT B1, `(.L_x_4) ;  /* 0x0000064000017945 */ /* 0x000fe20003800200 */
[--C-:B------:R-:W-:Y:S01]  /*0350*/  SHF.R.U32.HI R5, RZ, 0x17, R3.reuse ;  /* 0x00000017ff057819 */ /* 0x100fe20000011603 */
[----:B------:R-:W-:Y:S01]  /*0360*/  IMAD.MOV.U32 R7, RZ, RZ, R3 ;  /* 0x000000ffff077224 */ /* 0x000fe200078e0003 */
[----:B------:R-:W-:Y:S01]  /*0370*/  LOP3.LUT R6, R6, 0xff, RZ, 0xc0, !PT ;  /* 0x000000ff06067812 */ /* 0x000fe200078ec0ff */
[----:B------:R-:W-:Y:S01]  /*0380*/  IMAD.MOV.U32 R8, RZ, RZ, R0 ;  /* 0x000000ffff087224 */ /* 0x000fe200078e0000 */
[----:B------:R-:W-:-:S03]  /*0390*/  LOP3.LUT R5, R5, 0xff, RZ, 0xc0, !PT ;  /* 0x000000ff05057812 */ /* 0x000fc600078ec0ff */
[----:B------:R-:W-:Y:S02]  /*03a0*/  VIADD R11, R6, 0xffffffff ;  /* 0xffffffff060b7836 */ /* 0x000fe40000000000 */
[----:B------:R-:W-:-:S03]  /*03b0*/  VIADD R10, R5, 0xffffffff ;  /* 0xffffffff050a7836 */ /* 0x000fc60000000000 */
[----:B------:R-:W-:-:S04]  /*03c0*/  ISETP.GT.U32.AND P0, PT, R11, 0xfd, PT ;  /* 0x000000fd0b00780c */ /* 0x000fc80003f04070 */
[----:B------:R-:W-:-:S13]  /*03d0*/  ISETP.GT.U32.OR P0, PT, R10, 0xfd, P0 ;  /* 0x000000fd0a00780c */ /* 0x000fda0000704470 */
[----:B------:R-:W-:Y:S01]  /*03e0*/  @!P0 IMAD.MOV.U32 R9, RZ, RZ, RZ ;  /* 0x000000ffff098224 */ /* 0x000fe200078e00ff */
[----:B------:R-:W-:Y:S06]  /*03f0*/  @!P0 BRA `(.L_x_5) ;  /* 0x00000000005c8947 */ /* 0x000fec0003800000 */
[----:B------:R-:W-:Y:S02]  /*0400*/  FSETP.GTU.FTZ.AND P0, PT, |R3|, +INF , PT ;  /* 0x7f8000000300780b */ /* 0x000fe40003f1c200 */
[----:B------:R-:W-:-:S04]  /*0410*/  FSETP.GTU.FTZ.AND P1, PT, |R0|, +INF , PT ;  /* 0x7f8000000000780b */ /* 0x000fc80003f3c200 */
[----:B------:R-:W-:-:S13]  /*0420*/  PLOP3.LUT P0, PT, P0, P1, PT, 0xf8, 0x8f ;  /* 0x00000000008f781c */ /* 0x000fda0000703f70 */
[----:B------:R-:W-:Y:S05]  /*0430*/  @P0 BRA `(.L_x_6) ;  /* 0x00000004004c0947 */ /* 0x000fea0003800000 */
[----:B------:R-:W-:-:S13]  /*0440*/  LOP3.LUT P0, RZ, R8, 0x7fffffff, R7, 0xc8, !PT ;  /* 0x7fffffff08ff7812 */ /* 0x000fda000780c807 */
[----:B------:R-:W-:Y:S05]  /*0450*/  @!P0 BRA `(.L_x_7) ;  /* 0x00000004003c8947 */ /* 0x000fea0003800000 */
[C---:B------:R-:W-:Y:S02]  /*0460*/  FSETP.NEU.FTZ.AND P2, PT, |R3|.reuse, +INF , PT ;  /* 0x7f8000000300780b */ /* 0x040fe40003f5d200 */
[----:B------:R-:W-:Y:S02]  /*0470*/  FSETP.NEU.FTZ.AND P1, PT, |R0|, +INF , PT ;  /* 0x7f8000000000780b */ /* 0x000fe40003f3d200 */
[----:B------:R-:W-:-:S11]  /*0480*/  FSETP.NEU.FTZ.AND P0, PT, |R3|, +INF , PT ;  /* 0x7f8000000300780b */ /* 0x000fd60003f1d200 */
[----:B------:R-:W-:Y:S05]  /*0490*/  @!P1 BRA !P2, `(.L_x_7) ;  /* 0x00000004002c9947 */ /* 0x000fea0005000000 */
[----:B------:R-:W-:-:S04]  /*04a0*/  LOP3.LUT P2, RZ, R7, 0x7fffffff, RZ, 0xc0, !PT ;  /* 0x7fffffff07ff7812 */ /* 0x000fc8000784c0ff */
[----:B------:R-:W-:-:S13]  /*04b0*/  PLOP3.LUT P1, PT, P1, P2, PT, 0x2f, 0xf2 ;  /* 0x0000000000f2781c */ /* 0x000fda0000f24577 */
[----:B------:R-:W-:Y:S05]  /*04c0*/  @P1 BRA `(.L_x_8) ;  /* 0x0000000400181947 */ /* 0x000fea0003800000 */
[----:B------:R-:W-:-:S04]  /*04d0*/  LOP3.LUT P1, RZ, R8, 0x7fffffff, RZ, 0xc0, !PT ;  /* 0x7fffffff08ff7812 */ /* 0x000fc8000782c0ff */
[----:B------:R-:W-:-:S13]  /*04e0*/  PLOP3.LUT P0, PT, P0, P1, PT, 0x2f, 0xf2 ;  /* 0x0000000000f2781c */ /* 0x000fda0000702577 */
[----:B------:R-:W-:Y:S05]  /*04f0*/  @P0 BRA `(.L_x_9) ;  /* 0x0000000400000947 */ /* 0x000fea0003800000 */
[----:B------:R-:W-:Y:S02]  /*0500*/  ISETP.GE.AND P0, PT, R10, RZ, PT ;  /* 0x000000ff0a00720c */ /* 0x000fe40003f06270 */
[----:B------:R-:W-:-:S11]  /*0510*/  ISETP.GE.AND P1, PT, R11, RZ, PT ;  /* 0x000000ff0b00720c */ /* 0x000fd60003f26270 */
[----:B------:R-:W-:Y:S01]  /*0520*/  @P0 IMAD.MOV.U32 R9, RZ, RZ, RZ ;  /* 0x000000ffff090224 */ /* 0x000fe200078e00ff */
[----:B------:R-:W-:Y:S01]  /*0530*/  @!P0 MOV R9, 0xffffffc0 ;  /* 0xffffffc000098802 */ /* 0x000fe20000000f00 */
[----:B------:R-:W-:Y:S01]  /*0540*/  @!P0 FFMA R7, R3, 1.84467440737095516160e+19, RZ ;  /* 0x5f80000003078823 */ /* 0x000fe200000000ff */
[----:B------:R-:W-:-:S03]  /*0550*/  @!P1 FFMA R8, R0, 1.84467440737095516160e+19, RZ ;  /* 0x5f80000000089823 */ /* 0x000fc600000000ff */
[----:B------:R-:W-:-:S07]  /*0560*/  @!P1 VIADD R9, R9, 0x40 ;  /* 0x0000004009099836 */ /* 0x000fce0000000000 */
.L_x_5:
[----:B------:R-:W-:Y:S01]  /*0570*/  LEA R3, R6, 0xc0800000, 0x17 ;  /* 0xc080000006037811 */ /* 0x000fe200078eb8ff */
[----:B------:R-:W-:Y:S01]  /*0580*/  VIADD R5, R5, 0xffffff81 ;  /* 0xffffff8105057836 */ /* 0x000fe20000000000 */
[----:B------:R-:W-:Y:S03]  /*0590*/  BSSY.RECONVERGENT B2, `(.L_x_10) ;  /* 0x0000035000027945 */ /* 0x000fe60003800200 */
[----:B------:R-:W-:Y:S01]  /*05a0*/  IMAD.IADD R3, R8, 0x1, -R3 ;  /* 0x0000000108037824 */ /* 0x000fe200078e0a03 */
[C---:B------:R-:W-:Y:S01]  /*05b0*/  IADD3 R6, PT, PT, R5.reuse, 0x7f, -R6 ;  /* 0x0000007f05067810 */ /* 0x040fe20007ffe806 */
[----:B------:R-:W-:Y:S02]  /*05c0*/  IMAD R0, R5, -0x800000, R7 ;  /* 0xff80000005007824 */ /* 0x000fe400078e0207 */
[----:B------:R-:W0:Y:S01]  /*05d0*/  MUFU.RCP R8, R3 ;  /* 0x0000000300087308 */ /* 0x000e220000001000 */
[----:B------:R-:W-:Y:S01]  /*05e0*/  FADD.FTZ R11, -R3, -RZ ;  /* 0x800000ff030b7221 */ /* 0x000fe20000010100 */
[----:B------:R-:W-:-:S03]  /*05f0*/  IMAD.IADD R6, R6, 0x1, R9 ;  /* 0x0000000106067824 */ /* 0x000fc600078e0209 */
[----:B0-----:R-:W-:-:S04]  /*0600*/  FFMA R13, R8, R11, 1 ;  /* 0x3f800000080d7423 */ /* 0x001fc8000000000b */
[----:B------:R-:W-:-:S04]  /*0610*/  FFMA R10, R8, R13, R8 ;  /* 0x0000000d080a7223 */ /* 0x000fc80000000008 */
[----:B------:R-:W-:-:S04]  /*0620*/  FFMA R7, R0, R10, RZ ;  /* 0x0000000a00077223 */ /* 0x000fc800000000ff */
[----:B------:R-:W-:-:S04]  /*0630*/  FFMA R8, R11, R7, R0 ;  /* 0x000000070b087223 */ /* 0x000fc80000000000 */
[----:B------:R-:W-:-:S04]  /*0640*/  FFMA R7, R10, R8, R7 ;  /* 0x000000080a077223 */ /* 0x000fc80000000007 */
[----:B------:R-:W-:-:S04]  /*0650*/  FFMA R8, R11, R7, R0 ;  /* 0x000000070b087223 */ /* 0x000fc80000000000 */
[----:B------:R-:W-:-:S05]  /*0660*/  FFMA R0, R10, R8, R7 ;  /* 0x000000080a007223 */ /* 0x000fca0000000007 */
[----:B------:R-:W-:-:S04]  /*0670*/  SHF.R.U32.HI R3, RZ, 0x17, R0 ;  /* 0x00000017ff037819 */ /* 0x000fc80000011600 */
[----:B------:R-:W-:-:S05]  /*0680*/  LOP3.LUT R3, R3, 0xff, RZ, 0xc0, !PT ;  /* 0x000000ff03037812 */ /* 0x000fca00078ec0ff */
[----:B------:R-:W-:-:S04]  /*0690*/  IMAD.IADD R9, R3, 0x1, R6 ;  /* 0x0000000103097824 */ /* 0x000fc800078e0206 */
[----:B------:R-:W-:-:S05]  /*06a0*/  VIADD R3, R9, 0xffffffff ;  /* 0xffffffff09037836 */ /* 0x000fca0000000000 */
[----:B------:R-:W-:-:S13]  /*06b0*/  ISETP.GE.U32.AND P0, PT, R3, 0xfe, PT ;  /* 0x000000fe0300780c */ /* 0x000fda0003f06070 */
[----:B------:R-:W-:Y:S05]  /*06c0*/  @!P0 BRA `(.L_x_11) ;  /* 0x0000000000808947 */ /* 0x000fea0003800000 */
[----:B------:R-:W-:-:S13]  /*06d0*/  ISETP.GT.AND P0, PT, R9, 0xfe, PT ;  /* 0x000000fe0900780c */ /* 0x000fda0003f04270 */
[----:B------:R-:W-:Y:S05]  /*06e0*/  @P0 BRA `(.L_x_12) ;  /* 0x00000000006c0947 */ /* 0x000fea0003800000 */
[----:B------:R-:W-:-:S13]  /*06f0*/  ISETP.GE.AND P0, PT, R9, 0x1, PT ;  /* 0x000000010900780c */ /* 0x000fda0003f06270 */
[----:B------:R-:W-:Y:S05]  /*0700*/  @P0 BRA `(.L_x_13) ;  /* 0x0000000000740947 */ /* 0x000fea0003800000 */
[----:B------:R-:W-:Y:S02]  /*0710*/  ISETP.GE.AND P0, PT, R9, -0x18, PT ;  /* 0xffffffe80900780c */ /* 0x000fe40003f06270 */
[----:B------:R-:W-:-:S11]  /*0720*/  LOP3.LUT R0, R0, 0x80000000, RZ, 0xc0, !PT ;  /* 0x8000000000007812 */ /* 0x000fd600078ec0ff */
[----:B------:R-:W-:Y:S05]  /*0730*/  @!P0 BRA `(.L_x_13) ;  /* 0x0000000000688947 */ /* 0x000fea0003800000 */
[CCC-:B------:R-:W-:Y:S01]  /*0740*/  FFMA.RZ R3, R10.reuse, R8.reuse, R7.reuse ;  /* 0x000000080a037223 */ /* 0x1c0fe2000000c007 */
[CCC-:B------:R-:W-:Y:S01]  /*0750*/  FFMA.RM R6, R10.reuse, R8.reuse, R7.reuse ;  /* 0x000000080a067223 */ /* 0x1c0fe20000004007 */
[C---:B------:R-:W-:Y:S02]  /*0760*/  ISETP.NE.AND P2, PT, R9.reuse, RZ, PT ;  /* 0x000000ff0900720c */ /* 0x040fe40003f45270 */
[----:B------:R-:W-:Y:S02]  /*0770*/  ISETP.NE.AND P1, PT, R9, RZ, PT ;  /* 0x000000ff0900720c */ /* 0x000fe40003f25270 */
[----:B------:R-:W-:Y:S01]  /*0780*/  LOP3.LUT R5, R3, 0x7fffff, RZ, 0xc0, !PT ;  /* 0x007fffff03057812 */ /* 0x000fe200078ec0ff */
[----:B------:R-:W-:Y:S01]  /*0790*/  FFMA.RP R3, R10, R8, R7 ;  /* 0x000000080a037223 */ /* 0x000fe20000008007 */
[----:B------:R-:W-:Y:S01]  /*07a0*/  IADD3 R8, PT, PT, R9, 0x20, RZ ;  /* 0x0000002009087810 */ /* 0x000fe20007ffe0ff */
[----:B------:R-:W-:Y:S01]  /*07b0*/  IMAD.MOV R7, RZ, RZ, -R9 ;  /* 0x000000ffff077224 */ /* 0x000fe200078e0a09 */
[----:B------:R-:W-:-:S02]  /*07c0*/  LOP3.LUT R5, R5, 0x800000, RZ, 0xfc, !PT ;  /* 0x0080000005057812 */ /* 0x000fc400078efcff */
[----:B------:R-:W-:Y:S02]  /*07d0*/  FSETP.NEU.FTZ.AND P0, PT, R3, R6, PT ;  /* 0x000000060300720b */ /* 0x000fe40003f1d000 */
[----:B------:R-:W-:Y:S02]  /*07e0*/  SHF.L.U32 R8, R5, R8, RZ ;  /* 0x0000000805087219 */ /* 0x000fe400000006ff */
[----:B------:R-:W-:Y:S02]  /*07f0*/  SEL R6, R7, RZ, P2 ;  /* 0x000000ff07067207 */ /* 0x000fe40001000000 */
[----:B------:R-:W-:Y:S02]  /*0800*/  ISETP.NE.AND P1, PT, R8, RZ, P1 ;  /* 0x000000ff0800720c */ /* 0x000fe40000f25270 */
[----:B------:R-:W-:Y:S02]  /*0810*/  SHF.R.U32.HI R6, RZ, R6, R5 ;  /* 0x00000006ff067219 */ /* 0x000fe40000011605 */
[----:B------:R-:W-:-:S02]  /*0820*/  PLOP3.LUT P0, PT, P0, P1, PT, 0xf8, 0x8f ;  /* 0x00000000008f781c */ /* 0x000fc40000703f70 */
[----:B------:R-:W-:Y:S02]  /*0830*/  SHF.R.U32.HI R8, RZ, 0x1, R6 ;  /* 0x00000001ff087819 */ /* 0x000fe40000011606 */
[----:B------:R-:W-:-:S04]  /*0840*/  SEL R3, RZ, 0x1, !P0 ;  /* 0x00000001ff037807 */ /* 0x000fc80004000000 */
[----:B------:R-:W-:-:S04]  /*0850*/  LOP3.LUT R3, R3, 0x1, R8, 0xf8, !PT ;  /* 0x0000000103037812 */ /* 0x000fc800078ef808 */
[----:B------:R-:W-:-:S05]  /*0860*/  LOP3.LUT R3, R3, R6, RZ, 0xc0, !PT ;  /* 0x0000000603037212 */ /* 0x000fca00078ec0ff */
[----:B------:R-:W-:-:S05]  /*0870*/  IMAD.IADD R3, R8, 0x1, R3 ;  /* 0x0000000108037824 */ /* 0x000fca00078e0203 */
[----:B------:R-:W-:Y:S01]  /*0880*/  LOP3.LUT R0, R3, R0, RZ, 0xfc, !PT ;  /* 0x0000000003007212 */ /* 0x000fe200078efcff */
[----:B------:R-:W-:Y:S06]  /*0890*/  BRA `(.L_x_13) ;  /* 0x0000000000107947 */ /* 0x000fec0003800000 */
.L_x_12:
[----:B------:R-:W-:-:S04]  /*08a0*/  LOP3.LUT R0, R0, 0x80000000, RZ, 0xc0, !PT ;  /* 0x8000000000007812 */ /* 0x000fc800078ec0ff */
[----:B------:R-:W-:Y:S01]  /*08b0*/  LOP3.LUT R0, R0, 0x7f800000, RZ, 0xfc, !PT ;  /* 0x7f80000000007812 */ /* 0x000fe200078efcff */
[----:B------:R-:W-:Y:S06]  /*08c0*/  BRA `(.L_x_13) ;  /* 0x0000000000047947 */ /* 0x000fec0003800000 */
.L_x_11:
[----:B------:R-:W-:-:S07]  /*08d0*/  IMAD R0, R6, 0x800000, R0 ;  /* 0x0080000006007824 */ /* 0x000fce00078e0200 */
.L_x_13:
[----:B------:R-:W-:Y:S05]  /*08e0*/  BSYNC.RECONVERGENT B2 ;  /* 0x0000000000027941 */ /* 0x000fea0003800200 */
.L_x_10:
[----:B------:R-:W-:Y:S05]  /*08f0*/  BRA `(.L_x_14) ;  /* 0x0000000000207947 */ /* 0x000fea0003800000 */
.L_x_9:
[----:B------:R-:W-:-:S04]  /*0900*/  LOP3.LUT R0, R8, 0x80000000, R7, 0x48, !PT ;  /* 0x8000000008007812 */ /* 0x000fc800078e4807 */
[----:B------:R-:W-:Y:S01]  /*0910*/  LOP3.LUT R0, R0, 0x7f800000, RZ, 0xfc, !PT ;  /* 0x7f80000000007812 */ /* 0x000fe200078efcff */
[----:B------:R-:W-:Y:S06]  /*0920*/  BRA `(.L_x_14) ;  /* 0x0000000000147947 */ /* 0x000fec0003800000 */
.L_x_8:
[----:B------:R-:W-:Y:S01]  /*0930*/  LOP3.LUT R0, R8, 0x80000000, R7, 0x48, !PT ;  /* 0x8000000008007812 */ /* 0x000fe200078e4807 */
[----:B------:R-:W-:Y:S06]  /*0940*/  BRA `(.L_x_14) ;  /* 0x00000000000c7947 */ /* 0x000fec0003800000 */
.L_x_7:
[----:B------:R-:W0:Y:S01]  /*0950*/  MUFU.RSQ R0, -QNAN ;  /* 0xffc0000000007908 */ /* 0x000e220000001400 */
[----:B------:R-:W-:Y:S05]  /*0960*/  BRA `(.L_x_14) ;  /* 0x0000000000047947 */ /* 0x000fea0003800000 */
.L_x_6:
[----:B------:R-:W-:-:S07]  /*0970*/  FADD.FTZ R0, R3, R0 ;  /* 0x0000000003007221 */ /* 0x000fce0000010000 */
.L_x_14:
[----:B------:R-:W-:Y:S05]  /*0980*/  BSYNC.RECONVERGENT B1 ;  /* 0x0000000000017941 */ /* 0x000fea0003800200 */
.L_x_4:
[----:B------:R-:W-:-:S04]  /*0990*/  IMAD.MOV.U32 R5, RZ, RZ, 0x0 ;  /* 0x00000000ff057424 */ /* 0x000fc800078e00ff */
[----:B0-----:R-:W-:Y:S05]  /*09a0*/  RET.REL.NODEC R4 `(_Z7softmaxPfS_i) ;  /* 0xfffffff404947950 */ /* 0x001fea0003c3ffff */
.L_x_15:
[----:B------:R-:W-:-:S00]  /*09b0*/  BRA `(.L_x_15) ;  /* 0xfffffffc00fc7947 */ /* 0x000fc0000383ffff */
[----:B------:R-:W-:-:S00]  /*09c0*/  NOP ;  /* 0x0000000000007918 */ /* 0x000fc00000000000 */
        /* <DEDUP_REMOVED lines=11> */
.L_x_16:


//--------------------- .nv.shared._Z7softmaxPfS_i --------------------------
	.section	.nv.shared._Z7softmaxPfS_i,"aw",@nobits
	.sectionflags	@""
	.align	4
.nv.shared._Z7softmaxPfS_i:
	.zero		1028


//--------------------- .nv.shared.reserved.0     --------------------------
	.section	.nv.shared.reserved.0,"aw",@nobits
	.weak		__nv_reservedSMEM_offset_0_alias
	.size		__nv_reservedSMEM_offset_0_alias, 0, 64
	.other		__nv_reservedSMEM_offset_0_alias,@"STO_CUDA_RESERVED_SHARED STV_DEFAULT"
__nv_reservedSMEM_offset_0_alias:
	.zero		0
	.zero		64


//--------------------- .nv.constant0._Z7softmaxPfS_i --------------------------
	.section	.nv.constant0._Z7softmaxPfS_i,"a",@progbits
	.sectionflags	@""
	.align	4
.nv.constant0._Z7softmaxPfS_i:
	.zero		916


//--------------------- SYMBOLS --------------------------

	.type		.nv.reservedSmem.offset0,@object
	.size		.nv.reservedSmem.offset0,0x4
	.type		.nv.reservedSmem.cap,@object
	.size		.nv.reservedSmem.cap,0x4
